//
// Generated by NVIDIA NVVM Compiler
//
// Compiler Build ID: CL-36424714
// Cuda compilation tools, release 13.0, V13.0.88
// Based on NVVM 20.0.0
//

.version 9.0
.target sm_100
.address_size 64

	// .globl	_Z13Find_TrianglePiS_S_iiiiS_

.visible .entry _Z13Find_TrianglePiS_S_iiiiS_(
	.param .u64 .ptr .align 1 _Z13Find_TrianglePiS_S_iiiiS__param_0,
	.param .u64 .ptr .align 1 _Z13Find_TrianglePiS_S_iiiiS__param_1,
	.param .u64 .ptr .align 1 _Z13Find_TrianglePiS_S_iiiiS__param_2,
	.param .u32 _Z13Find_TrianglePiS_S_iiiiS__param_3,
	.param .u32 _Z13Find_TrianglePiS_S_iiiiS__param_4,
	.param .u32 _Z13Find_TrianglePiS_S_iiiiS__param_5,
	.param .u32 _Z13Find_TrianglePiS_S_iiiiS__param_6,
	.param .u64 .ptr .align 1 _Z13Find_TrianglePiS_S_iiiiS__param_7
)
{
	.reg .pred 	%p<72>;
	.reg .b32 	%r<250>;
	.reg .b64 	%rd<39>;

	ld.param.u64 	%rd7, [_Z13Find_TrianglePiS_S_iiiiS__param_0];
	ld.param.u64 	%rd8, [_Z13Find_TrianglePiS_S_iiiiS__param_1];
	ld.param.u64 	%rd9, [_Z13Find_TrianglePiS_S_iiiiS__param_2];
	ld.param.u32 	%r92, [_Z13Find_TrianglePiS_S_iiiiS__param_3];
	ld.param.u32 	%r93, [_Z13Find_TrianglePiS_S_iiiiS__param_4];
	ld.param.u64 	%rd10, [_Z13Find_TrianglePiS_S_iiiiS__param_7];
	cvta.to.global.u64 	%rd1, %rd10;
	cvta.to.global.u64 	%rd2, %rd7;
	cvta.to.global.u64 	%rd3, %rd9;
	cvta.to.global.u64 	%rd4, %rd8;
	mov.u32 	%r94, %tid.x;
	mov.u32 	%r95, %ctaid.x;
	mov.u32 	%r96, %ntid.x;
	mad.lo.s32 	%r1, %r95, %r96, %r94;
	setp.le.s32 	%p1, %r92, %r1;
	@%p1 bra 	$L__BB0_45;
	mul.wide.s32 	%rd11, %r1, 4;
	add.s64 	%rd5, %rd4, %rd11;
	ld.global.u32 	%r211, [%rd5];
	ld.global.u32 	%r210, [%rd5+4];
	setp.ge.s32 	%p2, %r211, %r210;
	@%p2 bra 	$L__BB0_45;
	sub.s32 	%r4, %r92, %r1;
	setp.lt.s32 	%p3, %r92, %r93;
	@%p3 bra 	$L__BB0_3;
	bra.uni 	$L__BB0_31;
$L__BB0_3:
	sub.s32 	%r109, %r93, %r92;
	and.b32  	%r5, %r109, 15;
	and.b32  	%r6, %r109, 7;
	add.s32 	%r7, %r6, -1;
	sub.s32 	%r8, %r92, %r93;
	and.b32  	%r9, %r109, 3;
	and.b32  	%r110, %r109, -16;
	neg.s32 	%r10, %r110;
$L__BB0_4:
	setp.lt.s32 	%p18, %r4, 2;
	mul.wide.s32 	%rd22, %r211, 4;
	add.s64 	%rd23, %rd2, %rd22;
	ld.global.u32 	%r13, [%rd23];
	ld.global.u32 	%r233, [%rd5];
	@%p18 bra 	$L__BB0_9;
	mov.u32 	%r215, %r92;
	mov.u32 	%r213, %r1;
$L__BB0_6:
	add.s32 	%r111, %r215, %r213;
	shr.u32 	%r112, %r111, 31;
	add.s32 	%r113, %r111, %r112;
	shr.s32 	%r228, %r113, 1;
	mul.wide.s32 	%rd24, %r228, 4;
	add.s64 	%rd25, %rd3, %rd24;
	ld.global.u32 	%r18, [%rd25];
	setp.lt.s32 	%p19, %r18, %r13;
	mov.u32 	%r214, %r228;
	@%p19 bra 	$L__BB0_8;
	setp.le.s32 	%p20, %r18, %r13;
	mov.u32 	%r214, %r213;
	mov.u32 	%r215, %r228;
	@%p20 bra 	$L__BB0_22;
$L__BB0_8:
	sub.s32 	%r114, %r215, %r214;
	setp.gt.s32 	%p21, %r114, 1;
	mov.u32 	%r213, %r214;
	@%p21 bra 	$L__BB0_6;
$L__BB0_9:
	setp.gt.u32 	%p22, %r8, -16;
	mov.b32 	%r228, 0;
	mov.u32 	%r220, %r92;
	@%p22 bra 	$L__BB0_12;
	mov.b32 	%r228, 0;
	mov.u32 	%r216, %r10;
	mov.u32 	%r220, %r92;
$L__BB0_11:
	.pragma "nounroll";
	mul.wide.s32 	%rd26, %r220, 4;
	add.s64 	%rd27, %rd3, %rd26;
	ld.global.u32 	%r118, [%rd27];
	setp.eq.s32 	%p23, %r118, %r13;
	selp.b32 	%r119, %r220, %r228, %p23;
	ld.global.u32 	%r120, [%rd27+4];
	setp.eq.s32 	%p24, %r120, %r13;
	add.s32 	%r121, %r220, 1;
	selp.b32 	%r122, %r121, %r119, %p24;
	ld.global.u32 	%r123, [%rd27+8];
	setp.eq.s32 	%p25, %r123, %r13;
	add.s32 	%r124, %r220, 2;
	selp.b32 	%r125, %r124, %r122, %p25;
	ld.global.u32 	%r126, [%rd27+12];
	setp.eq.s32 	%p26, %r126, %r13;
	add.s32 	%r127, %r220, 3;
	selp.b32 	%r128, %r127, %r125, %p26;
	ld.global.u32 	%r129, [%rd27+16];
	setp.eq.s32 	%p27, %r129, %r13;
	add.s32 	%r130, %r220, 4;
	selp.b32 	%r131, %r130, %r128, %p27;
	ld.global.u32 	%r132, [%rd27+20];
	setp.eq.s32 	%p28, %r132, %r13;
	add.s32 	%r133, %r220, 5;
	selp.b32 	%r134, %r133, %r131, %p28;
	ld.global.u32 	%r135, [%rd27+24];
	setp.eq.s32 	%p29, %r135, %r13;
	add.s32 	%r136, %r220, 6;
	selp.b32 	%r137, %r136, %r134, %p29;
	ld.global.u32 	%r138, [%rd27+28];
	setp.eq.s32 	%p30, %r138, %r13;
	add.s32 	%r139, %r220, 7;
	selp.b32 	%r140, %r139, %r137, %p30;
	ld.global.u32 	%r141, [%rd27+32];
	setp.eq.s32 	%p31, %r141, %r13;
	add.s32 	%r142, %r220, 8;
	selp.b32 	%r143, %r142, %r140, %p31;
	ld.global.u32 	%r144, [%rd27+36];
	setp.eq.s32 	%p32, %r144, %r13;
	add.s32 	%r145, %r220, 9;
	selp.b32 	%r146, %r145, %r143, %p32;
	ld.global.u32 	%r147, [%rd27+40];
	setp.eq.s32 	%p33, %r147, %r13;
	add.s32 	%r148, %r220, 10;
	selp.b32 	%r149, %r148, %r146, %p33;
	ld.global.u32 	%r150, [%rd27+44];
	setp.eq.s32 	%p34, %r150, %r13;
	add.s32 	%r151, %r220, 11;
	selp.b32 	%r152, %r151, %r149, %p34;
	ld.global.u32 	%r153, [%rd27+48];
	setp.eq.s32 	%p35, %r153, %r13;
	add.s32 	%r154, %r220, 12;
	selp.b32 	%r155, %r154, %r152, %p35;
	ld.global.u32 	%r156, [%rd27+52];
	setp.eq.s32 	%p36, %r156, %r13;
	add.s32 	%r157, %r220, 13;
	selp.b32 	%r158, %r157, %r155, %p36;
	ld.global.u32 	%r159, [%rd27+56];
	setp.eq.s32 	%p37, %r159, %r13;
	add.s32 	%r160, %r220, 14;
	selp.b32 	%r161, %r160, %r158, %p37;
	ld.global.u32 	%r162, [%rd27+60];
	setp.eq.s32 	%p38, %r162, %r13;
	add.s32 	%r163, %r220, 15;
	selp.b32 	%r228, %r163, %r161, %p38;
	add.s32 	%r220, %r220, 16;
	add.s32 	%r216, %r216, 16;
	setp.ne.s32 	%p39, %r216, 0;
	@%p39 bra 	$L__BB0_11;
$L__BB0_12:
	setp.eq.s32 	%p40, %r5, 0;
	@%p40 bra 	$L__BB0_22;
	add.s32 	%r165, %r5, -1;
	setp.lt.u32 	%p41, %r165, 7;
	@%p41 bra 	$L__BB0_15;
	mul.wide.s32 	%rd28, %r220, 4;
	add.s64 	%rd29, %rd3, %rd28;
	ld.global.u32 	%r166, [%rd29];
	setp.eq.s32 	%p42, %r166, %r13;
	selp.b32 	%r167, %r220, %r228, %p42;
	add.s32 	%r168, %r220, 1;
	ld.global.u32 	%r169, [%rd29+4];
	setp.eq.s32 	%p43, %r169, %r13;
	selp.b32 	%r170, %r168, %r167, %p43;
	add.s32 	%r171, %r220, 2;
	ld.global.u32 	%r172, [%rd29+8];
	setp.eq.s32 	%p44, %r172, %r13;
	selp.b32 	%r173, %r171, %r170, %p44;
	add.s32 	%r174, %r220, 3;
	ld.global.u32 	%r175, [%rd29+12];
	setp.eq.s32 	%p45, %r175, %r13;
	selp.b32 	%r176, %r174, %r173, %p45;
	add.s32 	%r177, %r220, 4;
	ld.global.u32 	%r178, [%rd29+16];
	setp.eq.s32 	%p46, %r178, %r13;
	selp.b32 	%r179, %r177, %r176, %p46;
	add.s32 	%r180, %r220, 5;
	ld.global.u32 	%r181, [%rd29+20];
	setp.eq.s32 	%p47, %r181, %r13;
	selp.b32 	%r182, %r180, %r179, %p47;
	add.s32 	%r183, %r220, 6;
	ld.global.u32 	%r184, [%rd29+24];
	setp.eq.s32 	%p48, %r184, %r13;
	selp.b32 	%r185, %r183, %r182, %p48;
	add.s32 	%r186, %r220, 7;
	ld.global.u32 	%r187, [%rd29+28];
	setp.eq.s32 	%p49, %r187, %r13;
	selp.b32 	%r228, %r186, %r185, %p49;
	add.s32 	%r220, %r220, 8;
$L__BB0_15:
	setp.eq.s32 	%p50, %r6, 0;
	@%p50 bra 	$L__BB0_22;
	setp.lt.u32 	%p51, %r7, 3;
	@%p51 bra 	$L__BB0_18;
	mul.wide.s32 	%rd30, %r220, 4;
	add.s64 	%rd31, %rd3, %rd30;
	ld.global.u32 	%r189, [%rd31];
	setp.eq.s32 	%p52, %r189, %r13;
	selp.b32 	%r190, %r220, %r228, %p52;
	add.s32 	%r191, %r220, 1;
	ld.global.u32 	%r192, [%rd31+4];
	setp.eq.s32 	%p53, %r192, %r13;
	selp.b32 	%r193, %r191, %r190, %p53;
	add.s32 	%r194, %r220, 2;
	ld.global.u32 	%r195, [%rd31+8];
	setp.eq.s32 	%p54, %r195, %r13;
	selp.b32 	%r196, %r194, %r193, %p54;
	add.s32 	%r197, %r220, 3;
	ld.global.u32 	%r198, [%rd31+12];
	setp.eq.s32 	%p55, %r198, %r13;
	selp.b32 	%r228, %r197, %r196, %p55;
	add.s32 	%r220, %r220, 4;
$L__BB0_18:
	setp.eq.s32 	%p56, %r9, 0;
	@%p56 bra 	$L__BB0_22;
	setp.eq.s32 	%p57, %r9, 1;
	mul.wide.s32 	%rd32, %r220, 4;
	add.s64 	%rd6, %rd3, %rd32;
	ld.global.u32 	%r199, [%rd6];
	setp.eq.s32 	%p58, %r199, %r13;
	selp.b32 	%r228, %r220, %r228, %p58;
	@%p57 bra 	$L__BB0_22;
	setp.eq.s32 	%p59, %r9, 2;
	add.s32 	%r200, %r220, 1;
	ld.global.u32 	%r201, [%rd6+4];
	setp.eq.s32 	%p60, %r201, %r13;
	selp.b32 	%r228, %r200, %r228, %p60;
	@%p59 bra 	$L__BB0_22;
	add.s32 	%r202, %r220, 2;
	ld.global.u32 	%r203, [%rd6+8];
	setp.eq.s32 	%p61, %r203, %r13;
	selp.b32 	%r228, %r202, %r228, %p61;
$L__BB0_22:
	mul.wide.s32 	%rd33, %r228, 4;
	add.s64 	%rd34, %rd4, %rd33;
	ld.global.u32 	%r234, [%rd34];
	ld.global.u32 	%r206, [%rd34+4];
	setp.ge.s32 	%p62, %r233, %r210;
	setp.ge.s32 	%p63, %r234, %r206;
	mov.b32 	%r232, 0;
	or.pred  	%p64, %p62, %p63;
	@%p64 bra 	$L__BB0_30;
	mov.b32 	%r232, 0;
$L__BB0_24:
	mul.wide.s32 	%rd35, %r233, 4;
	add.s64 	%rd36, %rd2, %rd35;
	ld.global.u32 	%r50, [%rd36];
	mul.wide.s32 	%rd37, %r234, 4;
	add.s64 	%rd38, %rd2, %rd37;
	ld.global.u32 	%r51, [%rd38];
	setp.lt.s32 	%p65, %r50, %r51;
	@%p65 bra 	$L__BB0_28;
	setp.lt.s32 	%p66, %r51, %r50;
	@%p66 bra 	$L__BB0_27;
	setp.eq.s32 	%p67, %r50, %r51;
	selp.u32 	%r208, 1, 0, %p67;
	add.s32 	%r232, %r232, %r208;
	add.s32 	%r233, %r233, %r208;
	add.s32 	%r234, %r234, %r208;
	bra.uni 	$L__BB0_29;
$L__BB0_27:
	add.s32 	%r234, %r234, 1;
	bra.uni 	$L__BB0_29;
$L__BB0_28:
	add.s32 	%r233, %r233, 1;
$L__BB0_29:
	setp.lt.s32 	%p68, %r233, %r210;
	setp.lt.s32 	%p69, %r234, %r206;
	and.pred  	%p70, %p68, %p69;
	@%p70 bra 	$L__BB0_24;
$L__BB0_30:
	atom.global.add.u32 	%r209, [%rd1], %r232;
	add.s32 	%r211, %r211, 1;
	ld.global.u32 	%r210, [%rd5+4];
	setp.lt.s32 	%p71, %r211, %r210;
	@%p71 bra 	$L__BB0_4;
	bra.uni 	$L__BB0_45;
$L__BB0_31:
	setp.lt.s32 	%p4, %r4, 2;
	mul.wide.s32 	%rd12, %r211, 4;
	add.s64 	%rd13, %rd2, %rd12;
	ld.global.u32 	%r65, [%rd13];
	ld.global.u32 	%r247, [%rd5];
	mov.b32 	%r97, 0;
	mov.u32 	%r242, %r97;
	@%p4 bra 	$L__BB0_36;
	mov.u32 	%r241, %r92;
	mov.u32 	%r239, %r1;
$L__BB0_33:
	add.s32 	%r98, %r241, %r239;
	shr.u32 	%r99, %r98, 31;
	add.s32 	%r100, %r98, %r99;
	shr.s32 	%r242, %r100, 1;
	mul.wide.s32 	%rd14, %r242, 4;
	add.s64 	%rd15, %rd3, %rd14;
	ld.global.u32 	%r70, [%rd15];
	setp.lt.s32 	%p5, %r70, %r65;
	mov.u32 	%r240, %r242;
	@%p5 bra 	$L__BB0_35;
	setp.le.s32 	%p6, %r70, %r65;
	mov.u32 	%r240, %r239;
	mov.u32 	%r241, %r242;
	@%p6 bra 	$L__BB0_36;
$L__BB0_35:
	sub.s32 	%r102, %r241, %r240;
	setp.gt.s32 	%p7, %r102, 1;
	mov.u32 	%r239, %r240;
	mov.u32 	%r242, %r97;
	@%p7 bra 	$L__BB0_33;
$L__BB0_36:
	mul.wide.s32 	%rd16, %r242, 4;
	add.s64 	%rd17, %rd4, %rd16;
	ld.global.u32 	%r248, [%rd17];
	ld.global.u32 	%r105, [%rd17+4];
	setp.ge.s32 	%p8, %r247, %r210;
	setp.ge.s32 	%p9, %r248, %r105;
	mov.b32 	%r246, 0;
	or.pred  	%p10, %p8, %p9;
	@%p10 bra 	$L__BB0_44;
	mov.b32 	%r246, 0;
$L__BB0_38:
	mul.wide.s32 	%rd18, %r247, 4;
	add.s64 	%rd19, %rd2, %rd18;
	ld.global.u32 	%r79, [%rd19];
	mul.wide.s32 	%rd20, %r248, 4;
	add.s64 	%rd21, %rd2, %rd20;
	ld.global.u32 	%r80, [%rd21];
	setp.ge.s32 	%p11, %r79, %r80;
	@%p11 bra 	$L__BB0_40;
	add.s32 	%r247, %r247, 1;
	bra.uni 	$L__BB0_43;
$L__BB0_40:
	setp.ge.s32 	%p12, %r80, %r79;
	@%p12 bra 	$L__BB0_42;
	add.s32 	%r248, %r248, 1;
	bra.uni 	$L__BB0_43;
$L__BB0_42:
	setp.eq.s32 	%p13, %r79, %r80;
	selp.u32 	%r107, 1, 0, %p13;
	add.s32 	%r246, %r246, %r107;
	add.s32 	%r247, %r247, %r107;
	add.s32 	%r248, %r248, %r107;
$L__BB0_43:
	setp.lt.s32 	%p14, %r247, %r210;
	setp.lt.s32 	%p15, %r248, %r105;
	and.pred  	%p16, %p14, %p15;
	@%p16 bra 	$L__BB0_38;
$L__BB0_44:
	atom.global.add.u32 	%r108, [%rd1], %r246;
	add.s32 	%r211, %r211, 1;
	ld.global.u32 	%r210, [%rd5+4];
	setp.lt.s32 	%p17, %r211, %r210;
	@%p17 bra 	$L__BB0_31;
$L__BB0_45:
	ret;

}


// ===== COMPILED SASS (sm_100) =====

	.target	sm_100

	.elftype	@"ET_EXEC"


//--------------------- .note.nv.tkinfo           --------------------------
	.section	.note.nv.tkinfo,"",@"SHT_NOTE"
	.sectionflags	@"SHF_NOTE_NV_TKINFO"
	.tkinfo
        /*0018*/ 	.word	0x00000002
        /*0030*/ 	.string	""
        /*0030*/ 	.string	"ptxas"
        /*0030*/ 	.string	"Cuda compilation tools, release 13.0, V13.0.88"
        /*0030*/ 	.string	"Build cuda_13.0.r13.0/compiler.36424714_0"
        /*0030*/ 	.string	"-arch sm_100 -m 64 "



//--------------------- .note.nv.cuinfo           --------------------------
	.section	.note.nv.cuinfo,"",@"SHT_NOTE"
	.sectionflags	@"SHF_NOTE_NV_CUINFO"
        /*0018*/ 	.short	0x0002
        /*001a*/ 	.short	0x0064
        /*001c*/ 	.short	0x0082
	.zero		2


//--------------------- .nv.info                  --------------------------
	.section	.nv.info,"",@"SHT_CUDA_INFO"
	.align	4


	//----- nvinfo : EIATTR_REGCOUNT
	.align		4
        /*0000*/ 	.byte	0x04, 0x2f
        /*0002*/ 	.short	(.L_1 - .L_0)
	.align		4
.L_0:
        /*0004*/ 	.word	index@(_Z13Find_TrianglePiS_S_iiiiS_)
        /*0008*/ 	.word	0x0000001f


	//----- nvinfo : EIATTR_FRAME_SIZE
	.align		4
.L_1:
        /*000c*/ 	.byte	0x04, 0x11
        /*000e*/ 	.short	(.L_3 - .L_2)
	.align		4
.L_2:
        /*0010*/ 	.word	index@(_Z13Find_TrianglePiS_S_iiiiS_)
        /*0014*/ 	.word	0x00000000


	//----- nvinfo : EIATTR_MIN_STACK_SIZE
	.align		4
.L_3:
        /*0018*/ 	.byte	0x04, 0x12
        /*001a*/ 	.short	(.L_5 - .L_4)
	.align		4
.L_4:
        /*001c*/ 	.word	index@(_Z13Find_TrianglePiS_S_iiiiS_)
        /*0020*/ 	.word	0x00000000
.L_5:


//--------------------- .nv.compat                --------------------------
	.section	.nv.compat,"",@"SHT_CUDA_COMPAT_INFO"
	.align	4
        /*0000*/ 	.byte	0x02, 0x09, 0x00, 0x00, 0x02, 0x02, 0x01, 0x00, 0x02, 0x05, 0x05, 0x00, 0x03, 0x07, 0x01, 0x01
        /*0010*/ 	.byte	0x02, 0x03, 0x00, 0x00, 0x02, 0x06, 0x01, 0x00, 0x04, 0x0b, 0x08, 0x00, 0x09, 0x00, 0x00, 0x00
        /*0020*/ 	.byte	0x00, 0x00, 0x00, 0x00


//--------------------- .nv.info._Z13Find_TrianglePiS_S_iiiiS_ --------------------------
	.section	.nv.info._Z13Find_TrianglePiS_S_iiiiS_,"",@"SHT_CUDA_INFO"
	.sectionflags	@""
	.align	4


	//----- nvinfo : EIATTR_CUDA_API_VERSION
	.align		4
        /*0000*/ 	.byte	0x04, 0x37
        /*0002*/ 	.short	(.L_7 - .L_6)
.L_6:
        /*0004*/ 	.word	0x00000082


	//----- nvinfo : EIATTR_KPARAM_INFO
	.align		4
.L_7:
        /*0008*/ 	.byte	0x04, 0x17
        /*000a*/ 	.short	(.L_9 - .L_8)
.L_8:
        /*000c*/ 	.word	0x00000000
        /*0010*/ 	.short	0x0007
        /*0012*/ 	.short	0x0028
        /*0014*/ 	.byte	0x00, 0xf5, 0x21, 0x00


	//----- nvinfo : EIATTR_KPARAM_INFO
	.align		4
.L_9:
        /*0018*/ 	.byte	0x04, 0x17
        /*001a*/ 	.short	(.L_11 - .L_10)
.L_10:
        /*001c*/ 	.word	0x00000000
        /*0020*/ 	.short	0x0006
        /*0022*/ 	.short	0x0024
        /*0024*/ 	.byte	0x00, 0xf0, 0x11, 0x00


	//----- nvinfo : EIATTR_KPARAM_INFO
	.align		4
.L_11:
        /*0028*/ 	.byte	0x04, 0x17
        /*002a*/ 	.short	(.L_13 - .L_12)
.L_12:
        /*002c*/ 	.word	0x00000000
        /*0030*/ 	.short	0x0005
        /*0032*/ 	.short	0x0020
        /*0034*/ 	.byte	0x00, 0xf0, 0x11, 0x00


	//----- nvinfo : EIATTR_KPARAM_INFO
	.align		4
.L_13:
        /*0038*/ 	.byte	0x04, 0x17
        /*003a*/ 	.short	(.L_15 - .L_14)
.L_14:
        /*003c*/ 	.word	0x00000000
        /*0040*/ 	.short	0x0004
        /*0042*/ 	.short	0x001c
        /*0044*/ 	.byte	0x00, 0xf0, 0x11, 0x00


	//----- nvinfo : EIATTR_KPARAM_INFO
	.align		4
.L_15:
        /*0048*/ 	.byte	0x04, 0x17
        /*004a*/ 	.short	(.L_17 - .L_16)
.L_16:
        /*004c*/ 	.word	0x00000000
        /*0050*/ 	.short	0x0003
        /*0052*/ 	.short	0x0018
        /*0054*/ 	.byte	0x00, 0xf0, 0x11, 0x00


	//----- nvinfo : EIATTR_KPARAM_INFO
	.align		4
.L_17:
        /*0058*/ 	.byte	0x04, 0x17
        /*005a*/ 	.short	(.L_19 - .L_18)
.L_18:
        /*005c*/ 	.word	0x00000000
        /*0060*/ 	.short	0x0002
        /*0062*/ 	.short	0x0010
        /*0064*/ 	.byte	0x00, 0xf5, 0x21, 0x00


	//----- nvinfo : EIATTR_KPARAM_INFO
	.align		4
.L_19:
        /*0068*/ 	.byte	0x04, 0x17
        /*006a*/ 	.short	(.L_21 - .L_20)
.L_20:
        /*006c*/ 	.word	0x00000000
        /*0070*/ 	.short	0x0001
        /*0072*/ 	.short	0x0008
        /*0074*/ 	.byte	0x00, 0xf5, 0x21, 0x00


	//----- nvinfo : EIATTR_KPARAM_INFO
	.align		4
.L_21:
        /*0078*/ 	.byte	0x04, 0x17
        /*007a*/ 	.short	(.L_23 - .L_22)
.L_22:
        /*007c*/ 	.word	0x00000000
        /*0080*/ 	.short	0x0000
        /*0082*/ 	.short	0x0000
        /*0084*/ 	.byte	0x00, 0xf5, 0x21, 0x00


	//----- nvinfo : EIATTR_SPARSE_MMA_MASK
	.align		4
.L_23:
        /*0088*/ 	.byte	0x03, 0x50
        /*008a*/ 	.short	0x0000


	//----- nvinfo : EIATTR_MAXREG_COUNT
	.align		4
        /*008c*/ 	.byte	0x03, 0x1b
        /*008e*/ 	.short	0x00ff


	//----- nvinfo : EIATTR_MERCURY_ISA_VERSION
	.align		4
        /*0090*/ 	.byte	0x03, 0x5f
        /*0092*/ 	.short	0x0101


	//----- nvinfo : EIATTR_INT_WARP_WIDE_INSTR_OFFSETS
	.align		4
        /*0094*/ 	.byte	0x04, 0x31
        /*0096*/ 	.short	(.L_25 - .L_24)


	//   ....[0]....
.L_24:
        /*0098*/ 	.word	0x00000530


	//   ....[1]....
        /*009c*/ 	.word	0x00000550


	//   ....[2]....
        /*00a0*/ 	.word	0x000012a0


	//   ....[3]....
        /*00a4*/ 	.word	0x000012c0


	//----- nvinfo : EIATTR_VRC_CTA_INIT_COUNT
	.align		4
.L_25:
        /*00a8*/ 	.byte	0x02, 0x4a
	.zero		1
	.zero		1


	//----- nvinfo : EIATTR_EXIT_INSTR_OFFSETS
	.align		4
        /*00ac*/ 	.byte	0x04, 0x1c
        /*00ae*/ 	.short	(.L_27 - .L_26)


	//   ....[0]....
.L_26:
        /*00b0*/ 	.word	0x00000070


	//   ....[1]....
        /*00b4*/ 	.word	0x000000e0


	//   ....[2]....
        /*00b8*/ 	.word	0x000005e0


	//   ....[3]....
        /*00bc*/ 	.word	0x00001350


	//----- nvinfo : EIATTR_CRS_STACK_SIZE
	.align		4
.L_27:
        /*00c0*/ 	.byte	0x04, 0x1e
        /*00c2*/ 	.short	(.L_29 - .L_28)
.L_28:
        /*00c4*/ 	.word	0x00000000


	//----- nvinfo : EIATTR_CBANK_PARAM_SIZE
	.align		4
.L_29:
        /*00c8*/ 	.byte	0x03, 0x19
        /*00ca*/ 	.short	0x0030


	//----- nvinfo : EIATTR_PARAM_CBANK
	.align		4
        /*00cc*/ 	.byte	0x04, 0x0a
        /*00ce*/ 	.short	(.L_31 - .L_30)
	.align		4
.L_30:
        /*00d0*/ 	.word	index@(.nv.constant0._Z13Find_TrianglePiS_S_iiiiS_)
        /*00d4*/ 	.short	0x0380
        /*00d6*/ 	.short	0x0030


	//----- nvinfo : EIATTR_SW_WAR
	.align		4
.L_31:
        /*00d8*/ 	.byte	0x04, 0x36
        /*00da*/ 	.short	(.L_33 - .L_32)
.L_32:
        /*00dc*/ 	.word	0x00000008
.L_33:


//--------------------- .nv.callgraph             --------------------------
	.section	.nv.callgraph,"",@"SHT_CUDA_CALLGRAPH"
	.align	4
	.sectionentsize	8
	.align		4
        /*0000*/ 	.word	0x00000000
	.align		4
        /*0004*/ 	.word	0xffffffff
	.align		4
        /*0008*/ 	.word	0x00000000
	.align		4
        /*000c*/ 	.word	0xfffffffe
	.align		4
        /*0010*/ 	.word	0x00000000
	.align		4
        /*0014*/ 	.word	0xfffffffd
	.align		4
        /*0018*/ 	.word	0x00000000
	.align		4
        /*001c*/ 	.word	0xfffffffc


//--------------------- .text._Z13Find_TrianglePiS_S_iiiiS_ --------------------------
	.section	.text._Z13Find_TrianglePiS_S_iiiiS_,"ax",@progbits
	.align	128
        .global         _Z13Find_TrianglePiS_S_iiiiS_
        .type           _Z13Find_TrianglePiS_S_iiiiS_,@function
        .size           _Z13Find_TrianglePiS_S_iiiiS_,(.L_x_30 - _Z13Find_TrianglePiS_S_iiiiS_)
        .other          _Z13Find_TrianglePiS_S_iiiiS_,@"STO_CUDA_ENTRY STV_DEFAULT"
_Z13Find_TrianglePiS_S_iiiiS_:
.text._Z13Find_TrianglePiS_S_iiiiS_:
[----:B------:R-:W-:Y:S01]  /*0000*/  LDC R1, c[0x0][0x37c] ;  /* 0x0000df00ff017b82 */ /* 0x000fe20000000800 */
[----:B------:R-:W0:Y:S07]  /*0010*/  S2R R0, SR_TID.X ;  /* 0x0000000000007919 */ /* 0x000e2e0000002100 */
[----:B------:R-:W0:Y:S01]  /*0020*/  S2UR UR4, SR_CTAID.X ;  /* 0x00000000000479c3 */ /* 0x000e220000002500 */
[----:B------:R-:W1:Y:S07]  /*0030*/  LDCU UR5, c[0x0][0x398] ;  /* 0x00007300ff0577ac */ /* 0x000e6e0008000800 */
[----:B------:R-:W0:Y:S02]  /*0040*/  LDC R3, c[0x0][0x360] ;  /* 0x0000d800ff037b82 */ /* 0x000e240000000800 */
[----:B0-----:R-:W-:-:S05]  /*0050*/  IMAD R0, R3, UR4, R0 ;  /* 0x0000000403007c24 */ /* 0x001fca000f8e0200 */
[----:B-1----:R-:W-:-:S13]  /*0060*/  ISETP.GE.AND P0, PT, R0, UR5, PT ;  /* 0x0000000500007c0c */ /* 0x002fda000bf06270 */
[----:B------:R-:W-:Y:S05]  /*0070*/  @P0 EXIT ;  /* 0x000000000000094d */ /* 0x000fea0003800000 */
[----:B------:R-:W0:Y:S01]  /*0080*/  LDC.64 R2, c[0x0][0x388] ;  /* 0x0000e200ff027b82 */ /* 0x000e220000000a00 */
[----:B------:R-:W1:Y:S01]  /*0090*/  LDCU.64 UR6, c[0x0][0x358] ;  /* 0x00006b00ff0677ac */ /* 0x000e620008000a00 */
[----:B0-----:R-:W-:-:S05]  /*00a0*/  IMAD.WIDE R2, R0, 0x4, R2 ;  /* 0x0000000400027825 */ /* 0x001fca00078e0202 */
[----:B-1----:R-:W2:Y:S04]  /*00b0*/  LDG.E R6, desc[UR6][R2.64] ;  /* 0x0000000602067981 */ /* 0x002ea8000c1e1900 */
[----:B------:R-:W2:Y:S02]  /*00c0*/  LDG.E R7, desc[UR6][R2.64+0x4] ;  /* 0x0000040602077981 */ /* 0x000ea4000c1e1900 */
[----:B--2---:R-:W-:-:S13]  /*00d0*/  ISETP.GE.AND P0, PT, R6, R7, PT ;  /* 0x000000070600720c */ /* 0x004fda0003f06270 */
[----:B------:R-:W-:Y:S05]  /*00e0*/  @P0 EXIT ;  /* 0x000000000000094d */ /* 0x000fea0003800000 */
[----:B------:R-:W0:Y:S01]  /*00f0*/  LDC R4, c[0x0][0x39c] ;  /* 0x0000e700ff047b82 */ /* 0x000e220000000800 */
[----:B------:R-:W-:Y:S02]  /*0100*/  IADD3 R15, PT, PT, -R0, UR5, RZ ;  /* 0x00000005000f7c10 */ /* 0x000fe4000fffe1ff */
[----:B0-----:R-:W-:-:S13]  /*0110*/  ISETP.LE.AND P0, PT, R4, UR5, PT ;  /* 0x0000000504007c0c */ /* 0x001fda000bf03270 */
[----:B------:R-:W-:Y:S05]  /*0120*/  @!P0 BRA `(.L_x_0) ;  /* 0x0000000400308947 */ /* 0x000fea0003800000 */
.L_x_11:
[----:B------:R0:W5:Y:S01]  /*0130*/  LDG.E R4, desc[UR6][R2.64] ;  /* 0x0000000602047981 */ /* 0x000162000c1e1900 */
[----:B------:R-:W-:Y:S01]  /*0140*/  ISETP.GE.AND P0, PT, R15, 0x2, PT ;  /* 0x000000020f00780c */ /* 0x000fe20003f06270 */
[----:B------:R-:W-:Y:S01]  /*0150*/  BSSY.RECONVERGENT B0, `(.L_x_1) ;  /* 0x000001d000007945 */ /* 0x000fe20003800200 */
[----:B------:R-:W-:-:S11]  /*0160*/  IMAD.MOV.U32 R5, RZ, RZ, RZ ;  /* 0x000000ffff057224 */ /* 0x000fd600078e00ff */
[----:B0-----:R-:W-:Y:S05]  /*0170*/  @!P0 BRA `(.L_x_2) ;  /* 0x0000000000688947 */ /* 0x001fea0003800000 */
[----:B------:R-:W0:Y:S01]  /*0180*/  LDC.64 R10, c[0x0][0x380] ;  /* 0x0000e000ff0a7b82 */ /* 0x000e220000000a00 */
[----:B------:R-:W1:Y:S07]  /*0190*/  LDCU UR4, c[0x0][0x398] ;  /* 0x00007300ff0477ac */ /* 0x000e6e0008000800 */
[----:B------:R-:W2:Y:S01]  /*01a0*/  LDC.64 R8, c[0x0][0x390] ;  /* 0x0000e400ff087b82 */ /* 0x000ea20000000a00 */
[----:B0-----:R-:W-:-:S05]  /*01b0*/  IMAD.WIDE R10, R6, 0x4, R10 ;  /* 0x00000004060a7825 */ /* 0x001fca00078e020a */
[----:B------:R0:W5:Y:S01]  /*01c0*/  LDG.E R14, desc[UR6][R10.64] ;  /* 0x000000060a0e7981 */ /* 0x000162000c1e1900 */
[----:B------:R-:W-:Y:S02]  /*01d0*/  IMAD.MOV.U32 R12, RZ, RZ, R0 ;  /* 0x000000ffff0c7224 */ /* 0x000fe400078e0000 */
[----:B-12---:R-:W-:-:S07]  /*01e0*/  IMAD.U32 R5, RZ, RZ, UR4 ;  /* 0x00000004ff057e24 */ /* 0x006fce000f8e00ff */
.L_x_5:
[----:B0-----:R-:W-:-:S05]  /*01f0*/  IMAD.IADD R10, R5, 0x1, R12 ;  /* 0x00000001050a7824 */ /* 0x001fca00078e020c */
[----:B------:R-:W-:-:S04]  /*0200*/  LEA.HI R10, R10, R10, RZ, 0x1 ;  /* 0x0000000a0a0a7211 */ /* 0x000fc800078f08ff */
[----:B------:R-:W-:-:S05]  /*0210*/  SHF.R.S32.HI R13, RZ, 0x1, R10 ;  /* 0x00000001ff0d7819 */ /* 0x000fca000001140a */
[----:B------:R-:W-:-:S06]  /*0220*/  IMAD.WIDE R10, R13, 0x4, R8 ;  /* 0x000000040d0a7825 */ /* 0x000fcc00078e0208 */
[----:B------:R-:W2:Y:S01]  /*0230*/  LDG.E R11, desc[UR6][R10.64] ;  /* 0x000000060a0b7981 */ /* 0x000ea2000c1e1900 */
[----:B------:R-:W-:Y:S01]  /*0240*/  BSSY.RELIABLE B1, `(.L_x_3) ;  /* 0x0000008000017945 */ /* 0x000fe20003800100 */
[----:B--2--5:R-:W-:-:S13]  /*0250*/  ISETP.GE.AND P0, PT, R11, R14, PT ;  /* 0x0000000e0b00720c */ /* 0x024fda0003f06270 */
[----:B------:R-:W-:Y:S05]  /*0260*/  @!P0 BRA `(.L_x_4) ;  /* 0x0000000000148947 */ /* 0x000fea0003800000 */
[----:B------:R-:W-:Y:S01]  /*0270*/  ISETP.GT.AND P0, PT, R11, R14, PT ;  /* 0x0000000e0b00720c */ /* 0x000fe20003f04270 */
[----:B------:R-:W-:-:S12]  /*0280*/  IMAD.MOV.U32 R5, RZ, RZ, R13 ;  /* 0x000000ffff057224 */ /* 0x000fd800078e000d */
[----:B------:R-:W-:Y:S05]  /*0290*/  @!P0 BREAK.RELIABLE B1 ;  /* 0x0000000000018942 */ /* 0x000fea0003800100 */
[----:B------:R-:W-:Y:S05]  /*02a0*/  @!P0 BRA `(.L_x_2) ;  /* 0x00000000001c8947 */ /* 0x000fea0003800000 */
[----:B------:R-:W-:-:S07]  /*02b0*/  IMAD.MOV.U32 R13, RZ, RZ, R12 ;  /* 0x000000ffff0d7224 */ /* 0x000fce00078e000c */
.L_x_4:
[----:B------:R-:W-:Y:S05]  /*02c0*/  BSYNC.RELIABLE B1 ;  /* 0x0000000000017941 */ /* 0x000fea0003800100 */
.L_x_3:
[--C-:B------:R-:W-:Y:S02]  /*02d0*/  IMAD.IADD R10, R5, 0x1, -R13.reuse ;  /* 0x00000001050a7824 */ /* 0x100fe400078e0a0d */
[----:B------:R-:W-:-:S03]  /*02e0*/  IMAD.MOV.U32 R12, RZ, RZ, R13 ;  /* 0x000000ffff0c7224 */ /* 0x000fc600078e000d */
[----:B------:R-:W-:-:S13]  /*02f0*/  ISETP.GT.AND P0, PT, R10, 0x1, PT ;  /* 0x000000010a00780c */ /* 0x000fda0003f04270 */
[----:B------:R-:W-:Y:S05]  /*0300*/  @P0 BRA `(.L_x_5) ;  /* 0xfffffffc00b80947 */ /* 0x000fea000383ffff */
[----:B------:R-:W-:-:S07]  /*0310*/  IMAD.MOV.U32 R5, RZ, RZ, RZ ;  /* 0x000000ffff057224 */ /* 0x000fce00078e00ff */
.L_x_2:
[----:B------:R-:W-:Y:S05]  /*0320*/  BSYNC.RECONVERGENT B0 ;  /* 0x0000000000007941 */ /* 0x000fea0003800200 */
.L_x_1:
[----:B------:R-:W0:Y:S02]  /*0330*/  LDC.64 R8, c[0x0][0x388] ;  /* 0x0000e200ff087b82 */ /* 0x000e240000000a00 */
[----:B0-----:R-:W-:-:S05]  /*0340*/  IMAD.WIDE R8, R5, 0x4, R8 ;  /* 0x0000000405087825 */ /* 0x001fca00078e0208 */
[----:B------:R-:W2:Y:S04]  /*0350*/  LDG.E R5, desc[UR6][R8.64] ;  /* 0x0000000608057981 */ /* 0x000ea8000c1e1900 */
[----:B------:R-:W2:Y:S01]  /*0360*/  LDG.E R16, desc[UR6][R8.64+0x4] ;  /* 0x0000040608107981 */ /* 0x000ea2000c1e1900 */
[----:B------:R-:W-:Y:S01]  /*0370*/  BSSY.RECONVERGENT B0, `(.L_x_6) ;  /* 0x000001a000007945 */ /* 0x000fe20003800200 */
[----:B------:R-:W-:Y:S01]  /*0380*/  IMAD.MOV.U32 R14, RZ, RZ, RZ ;  /* 0x000000ffff0e7224 */ /* 0x000fe200078e00ff */
[----:B--2---:R-:W-:-:S04]  /*0390*/  ISETP.GE.AND P0, PT, R5, R16, PT ;  /* 0x000000100500720c */ /* 0x004fc80003f06270 */
[----:B-----5:R-:W-:-:S13]  /*03a0*/  ISETP.GE.OR P0, PT, R4, R7, P0 ;  /* 0x000000070400720c */ /* 0x020fda0000706670 */
[----:B------:R-:W-:Y:S05]  /*03b0*/  @P0 BRA `(.L_x_7) ;  /* 0x0000000000540947 */ /* 0x000fea0003800000 */
[----:B------:R-:W0:Y:S01]  /*03c0*/  LDC.64 R8, c[0x0][0x380] ;  /* 0x0000e000ff087b82 */ /* 0x000e220000000a00 */
[----:B------:R-:W-:-:S07]  /*03d0*/  IMAD.MOV.U32 R14, RZ, RZ, RZ ;  /* 0x000000ffff0e7224 */ /* 0x000fce00078e00ff */
.L_x_10:
[----:B0-----:R-:W-:-:S04]  /*03e0*/  IMAD.WIDE R10, R4, 0x4, R8 ;  /* 0x00000004040a7825 */ /* 0x001fc800078e0208 */
[----:B------:R-:W-:Y:S02]  /*03f0*/  IMAD.WIDE R12, R5, 0x4, R8 ;  /* 0x00000004050c7825 */ /* 0x000fe400078e0208 */
[----:B------:R-:W2:Y:S04]  /*0400*/  LDG.E R10, desc[UR6][R10.64] ;  /* 0x000000060a0a7981 */ /* 0x000ea8000c1e1900 */
[----:B------:R-:W2:Y:S01]  /*0410*/  LDG.E R13, desc[UR6][R12.64] ;  /* 0x000000060c0d7981 */ /* 0x000ea2000c1e1900 */
[----:B------:R-:W-:Y:S01]  /*0420*/  BSSY.RECONVERGENT B1, `(.L_x_8) ;  /* 0x000000b000017945 */ /* 0x000fe20003800200 */
[----:B--2---:R-:W-:-:S13]  /*0430*/  ISETP.GE.AND P0, PT, R10, R13, PT ;  /* 0x0000000d0a00720c */ /* 0x004fda0003f06270 */
[----:B------:R-:W-:Y:S01]  /*0440*/  @!P0 VIADD R4, R4, 0x1 ;  /* 0x0000000104048836 */ /* 0x000fe20000000000 */
[----:B------:R-:W-:Y:S06]  /*0450*/  @!P0 BRA `(.L_x_9) ;  /* 0x00000000001c8947 */ /* 0x000fec0003800000 */
[----:B------:R-:W-:-:S13]  /*0460*/  ISETP.GE.AND P0, PT, R13, R10, PT ;  /* 0x0000000a0d00720c */ /* 0x000fda0003f06270 */
[----:B------:R-:W-:Y:S01]  /*0470*/  @P0 ISETP.NE.AND P1, PT, R10, R13, PT ;  /* 0x0000000d0a00020c */ /* 0x000fe20003f25270 */
[----:B------:R-:W-:-:S03]  /*0480*/  @!P0 VIADD R5, R5, 0x1 ;  /* 0x0000000105058836 */ /* 0x000fc60000000000 */
[----:B------:R-:W-:-:S05]  /*0490*/  @P0 SEL R11, RZ, 0x1, P1 ;  /* 0x00000001ff0b0807 */ /* 0x000fca0000800000 */
[--C-:B------:R-:W-:Y:S02]  /*04a0*/  @P0 IMAD.IADD R14, R14, 0x1, R11.reuse ;  /* 0x000000010e0e0824 */ /* 0x100fe400078e020b */
[--C-:B------:R-:W-:Y:S02]  /*04b0*/  @P0 IMAD.IADD R4, R4, 0x1, R11.reuse ;  /* 0x0000000104040824 */ /* 0x100fe400078e020b */
[----:B------:R-:W-:-:S07]  /*04c0*/  @P0 IMAD.IADD R5, R5, 0x1, R11 ;  /* 0x0000000105050824 */ /* 0x000fce00078e020b */
.L_x_9:
[----:B------:R-:W-:Y:S05]  /*04d0*/  BSYNC.RECONVERGENT B1 ;  /* 0x0000000000017941 */ /* 0x000fea0003800200 */
.L_x_8:
[----:B------:R-:W-:Y:S02]  /*04e0*/  ISETP.GE.AND P0, PT, R5, R16, PT ;  /* 0x000000100500720c */ /* 0x000fe40003f06270 */
[----:B------:R-:W-:-:S13]  /*04f0*/  ISETP.LT.AND P1, PT, R4, R7, PT ;  /* 0x000000070400720c */ /* 0x000fda0003f21270 */
[----:B------:R-:W-:Y:S05]  /*0500*/  @!P0 BRA P1, `(.L_x_10) ;  /* 0xfffffffc00b48947 */ /* 0x000fea000083ffff */
.L_x_7:
[----:B------:R-:W-:Y:S05]  /*0510*/  BSYNC.RECONVERGENT B0 ;  /* 0x0000000000007941 */ /* 0x000fea0003800200 */
.L_x_6:
[----:B------:R-:W0:Y:S01]  /*0520*/  S2R R7, SR_LANEID ;  /* 0x0000000000077919 */ /* 0x000e220000000000 */
[----:B------:R-:W1:Y:S08]  /*0530*/  REDUX.SUM UR8, R14 ;  /* 0x000000000e0873c4 */ /* 0x000e70000000c000 */
[----:B------:R-:W2:Y:S01]  /*0540*/  LDC.64 R4, c[0x0][0x3a8] ;  /* 0x0000ea00ff047b82 */ /* 0x000ea20000000a00 */
[----:B------:R-:W-:-:S02]  /*0550*/  VOTEU.ANY UR4, UPT, PT ;  /* 0x0000000000047886 */ /* 0x000fc400038e0100 */
[----:B------:R-:W-:Y:S01]  /*0560*/  UFLO.U32 UR4, UR4 ;  /* 0x00000004000472bd */ /* 0x000fe200080e0000 */
[----:B-1----:R-:W-:-:S05]  /*0570*/  IMAD.U32 R9, RZ, RZ, UR8 ;  /* 0x00000008ff097e24 */ /* 0x002fca000f8e00ff */
[----:B0-----:R-:W-:-:S13]  /*0580*/  ISETP.EQ.U32.AND P0, PT, R7, UR4, PT ;  /* 0x0000000407007c0c */ /* 0x001fda000bf02070 */
[----:B--2---:R0:W-:Y:S04]  /*0590*/  @P0 REDG.E.ADD.STRONG.GPU desc[UR6][R4.64], R9 ;  /* 0x000000090400098e */ /* 0x0041e8000c12e106 */
[----:B------:R-:W2:Y:S01]  /*05a0*/  LDG.E R7, desc[UR6][R2.64+0x4] ;  /* 0x0000040602077981 */ /* 0x000ea2000c1e1900 */
[----:B------:R-:W-:-:S05]  /*05b0*/  VIADD R6, R6, 0x1 ;  /* 0x0000000106067836 */ /* 0x000fca0000000000 */
[----:B--2---:R-:W-:-:S13]  /*05c0*/  ISETP.GE.AND P0, PT, R6, R7, PT ;  /* 0x000000070600720c */ /* 0x004fda0003f06270 */
[----:B0-----:R-:W-:Y:S05]  /*05d0*/  @!P0 BRA `(.L_x_11) ;  /* 0xfffffff800d48947 */ /* 0x001fea000383ffff */
[----:B------:R-:W-:Y:S05]  /*05e0*/  EXIT ;  /* 0x000000000000794d */ /* 0x000fea0003800000 */
.L_x_0:
[C---:B------:R-:W-:Y:S02]  /*05f0*/  IADD3 R8, PT, PT, R4.reuse, -UR5, RZ ;  /* 0x8000000504087c10 */ /* 0x040fe4000fffe0ff */
[----:B------:R-:W-:Y:S02]  /*0600*/  IADD3 R4, PT, PT, -R4, UR5, RZ ;  /* 0x0000000504047c10 */ /* 0x000fe4000fffe1ff */
[C---:B------:R-:W-:Y:S02]  /*0610*/  LOP3.LUT R17, R8.reuse, 0x7, RZ, 0xc0, !PT ;  /* 0x0000000708117812 */ /* 0x040fe400078ec0ff */
[C---:B------:R-:W-:Y:S02]  /*0620*/  LOP3.LUT R9, R8.reuse, 0xfffffff0, RZ, 0xc0, !PT ;  /* 0xfffffff008097812 */ /* 0x040fe400078ec0ff */
[----:B------:R-:W-:Y:S01]  /*0630*/  LOP3.LUT R19, R8, 0xf, RZ, 0xc0, !PT ;  /* 0x0000000f08137812 */ /* 0x000fe200078ec0ff */
[----:B------:R-:W-:Y:S01]  /*0640*/  VIADD R5, R17, 0xffffffff ;  /* 0xffffffff11057836 */ /* 0x000fe20000000000 */
[----:B------:R-:W-:Y:S01]  /*0650*/  ISETP.GT.U32.AND P1, PT, R4, -0x10, PT ;  /* 0xfffffff00400780c */ /* 0x000fe20003f24070 */
[----:B------:R-:W-:Y:S01]  /*0660*/  IMAD.MOV R9, RZ, RZ, -R9 ;  /* 0x000000ffff097224 */ /* 0x000fe200078e0a09 */
[----:B------:R-:W-:-:S02]  /*0670*/  LOP3.LUT R8, R8, 0x3, RZ, 0xc0, !PT ;  /* 0x0000000308087812 */ /* 0x000fc400078ec0ff */
[----:B------:R-:W-:-:S13]  /*0680*/  ISETP.GE.U32.AND P2, PT, R5, 0x3, PT ;  /* 0x000000030500780c */ /* 0x000fda0003f46070 */
.L_x_28:
[----:B------:R-:W0:Y:S01]  /*0690*/  LDC.64 R4, c[0x0][0x380] ;  /* 0x0000e000ff047b82 */ /* 0x000e220000000a00 */
[----:B------:R1:W5:Y:S01]  /*06a0*/  LDG.E R10, desc[UR6][R2.64] ;  /* 0x00000006020a7981 */ /* 0x000362000c1e1900 */
[----:B0-----:R-:W-:-:S05]  /*06b0*/  IMAD.WIDE R4, R6, 0x4, R4 ;  /* 0x0000000406047825 */ /* 0x001fca00078e0204 */
[----:B------:R1:W5:Y:S01]  /*06c0*/  LDG.E R11, desc[UR6][R4.64] ;  /* 0x00000006040b7981 */ /* 0x000362000c1e1900 */
[----:B------:R-:W-:Y:S01]  /*06d0*/  ISETP.GE.AND P0, PT, R15, 0x2, PT ;  /* 0x000000020f00780c */ /* 0x000fe20003f06270 */
[----:B------:R-:W-:-:S12]  /*06e0*/  BSSY.RECONVERGENT B0, `(.L_x_12) ;  /* 0x000009a000007945 */ /* 0x000fd80003800200 */
[----:B-1----:R-:W-:Y:S05]  /*06f0*/  @!P0 BRA `(.L_x_13) ;  /* 0x00000000005c8947 */ /* 0x002fea0003800000 */
[----:B------:R-:W0:Y:S01]  /*0700*/  LDC.64 R4, c[0x0][0x390] ;  /* 0x0000e400ff047b82 */ /* 0x000e220000000a00 */
[----:B------:R-:W1:Y:S01]  /*0710*/  LDCU UR4, c[0x0][0x398] ;  /* 0x00007300ff0477ac */ /* 0x000e620008000800 */
[----:B------:R-:W-:Y:S02]  /*0720*/  IMAD.MOV.U32 R21, RZ, RZ, R0 ;  /* 0x000000ffff157224 */ /* 0x000fe400078e0000 */
[----:B-1----:R-:W-:-:S07]  /*0730*/  IMAD.U32 R14, RZ, RZ, UR4 ;  /* 0x00000004ff0e7e24 */ /* 0x002fce000f8e00ff */
.L_x_17:
[----:B------:R-:W-:-:S05]  /*0740*/  IMAD.IADD R12, R14, 0x1, R21 ;  /* 0x000000010e0c7824 */ /* 0x000fca00078e0215 */
[----:B------:R-:W-:-:S04]  /*0750*/  LEA.HI R12, R12, R12, RZ, 0x1 ;  /* 0x0000000c0c0c7211 */ /* 0x000fc800078f08ff */
[----:B------:R-:W-:-:S05]  /*0760*/  SHF.R.S32.HI R23, RZ, 0x1, R12 ;  /* 0x00000001ff177819 */ /* 0x000fca000001140c */
[----:B0-----:R-:W-:-:S06]  /*0770*/  IMAD.WIDE R12, R23, 0x4, R4 ;  /* 0x00000004170c7825 */ /* 0x001fcc00078e0204 */
        /* <DEDUP_REMOVED lines=8> */
[----:B------:R-:W-:Y:S02]  /*0800*/  IMAD.MOV.U32 R23, RZ, RZ, R21 ;  /* 0x000000ffff177224 */ /* 0x000fe400078e0015 */
[----:B------:R-:W-:-:S07]  /*0810*/  IMAD.MOV.U32 R14, RZ, RZ, R12 ;  /* 0x000000ffff0e7224 */ /* 0x000fce00078e000c */
.L_x_15:
[----:B------:R-:W-:Y:S05]  /*0820*/  BSYNC.RELIABLE B1 ;  /* 0x0000000000017941 */ /* 0x000fea0003800100 */
.L_x_14:
[--C-:B------:R-:W-:Y:S02]  /*0830*/  IMAD.IADD R12, R14, 0x1, -R23.reuse ;  /* 0x000000010e0c7824 */ /* 0x100fe400078e0a17 */
[----:B------:R-:W-:-:S03]  /*0840*/  IMAD.MOV.U32 R21, RZ, RZ, R23 ;  /* 0x000000ffff157224 */ /* 0x000fc600078e0017 */
[----:B------:R-:W-:-:S13]  /*0850*/  ISETP.GT.AND P0, PT, R12, 0x1, PT ;  /* 0x000000010c00780c */ /* 0x000fda0003f04270 */
[----:B------:R-:W-:Y:S05]  /*0860*/  @P0 BRA `(.L_x_17) ;  /* 0xfffffffc00b40947 */ /* 0x000fea000383ffff */
.L_x_13:
[----:B------:R-:W0:Y:S01]  /*0870*/  LDCU UR4, c[0x0][0x398] ;  /* 0x00007300ff0477ac */ /* 0x000e220008000800 */
[----:B------:R-:W-:Y:S01]  /*0880*/  ISETP.NE.AND P0, PT, R19, RZ, PT ;  /* 0x000000ff1300720c */ /* 0x000fe20003f05270 */
[----:B------:R-:W-:Y:S02]  /*0890*/  IMAD.MOV.U32 R12, RZ, RZ, RZ ;  /* 0x000000ffff0c7224 */ /* 0x000fe400078e00ff */
[----:B0-----:R-:W-:Y:S01]  /*08a0*/  IMAD.U32 R13, RZ, RZ, UR4 ;  /* 0x00000004ff0d7e24 */ /* 0x001fe2000f8e00ff */
[----:B------:R-:W-:Y:S09]  /*08b0*/  @P1 BRA `(.L_x_18) ;  /* 0x0000000000ec1947 */ /* 0x000ff20003800000 */
[----:B------:R-:W-:Y:S01]  /*08c0*/  BSSY.RECONVERGENT B1, `(.L_x_18) ;  /* 0x000003a000017945 */ /* 0x000fe20003800200 */
[----:B------:R-:W-:Y:S01]  /*08d0*/  IMAD.MOV.U32 R12, RZ, RZ, RZ ;  /* 0x000000ffff0c7224 */ /* 0x000fe200078e00ff */
[----:B------:R-:W-:Y:S01]  /*08e0*/  MOV R13, UR4 ;  /* 0x00000004000d7c02 */ /* 0x000fe20008000f00 */
[----:B------:R-:W-:-:S07]  /*08f0*/  IMAD.MOV.U32 R14, RZ, RZ, R9 ;  /* 0x000000ffff0e7224 */ /* 0x000fce00078e0009 */
.L_x_19:
[----:B------:R-:W0:Y:S02]  /*0900*/  LDC.64 R4, c[0x0][0x390] ;  /* 0x0000e400ff047b82 */ /* 0x000e240000000a00 */
[----:B0-----:R-:W-:-:S05]  /*0910*/  IMAD.WIDE R4, R13, 0x4, R4 ;  /* 0x000000040d047825 */ /* 0x001fca00078e0204 */
[----:B------:R-:W2:Y:S04]  /*0920*/  LDG.E R26, desc[UR6][R4.64] ;  /* 0x00000006041a7981 */ /* 0x000ea8000c1e1900 */
[----:B------:R-:W3:Y:S04]  /*0930*/  LDG.E R28, desc[UR6][R4.64+0x4] ;  /* 0x00000406041c7981 */ /* 0x000ee8000c1e1900 */
[----:B------:R-:W4:Y:S04]  /*0940*/  LDG.E R21, desc[UR6][R4.64+0x8] ;  /* 0x0000080604157981 */ /* 0x000f28000c1e1900 */
[----:B------:R-:W4:Y:S04]  /*0950*/  LDG.E R23, desc[UR6][R4.64+0xc] ;  /* 0x00000c0604177981 */ /* 0x000f28000c1e1900 */
[----:B------:R-:W4:Y:S04]  /*0960*/  LDG.E R16, desc[UR6][R4.64+0x10] ;  /* 0x0000100604107981 */ /* 0x000f28000c1e1900 */
[----:B------:R-:W4:Y:S04]  /*0970*/  LDG.E R18, desc[UR6][R4.64+0x14] ;  /* 0x0000140604127981 */ /* 0x000f28000c1e1900 */
[----:B------:R-:W4:Y:S04]  /*0980*/  LDG.E R20, desc[UR6][R4.64+0x18] ;  /* 0x0000180604147981 */ /* 0x000f28000c1e1900 */
[----:B------:R-:W4:Y:S04]  /*0990*/  LDG.E R22, desc[UR6][R4.64+0x1c] ;  /* 0x00001c0604167981 */ /* 0x000f28000c1e1900 */
[----:B------:R-:W4:Y:S04]  /*09a0*/  LDG.E R24, desc[UR6][R4.64+0x20] ;  /* 0x0000200604187981 */ /* 0x000f28000c1e1900 */
[----:B------:R-:W4:Y:S01]  /*09b0*/  LDG.E R25, desc[UR6][R4.64+0x3c] ;  /* 0x00003c0604197981 */ /* 0x000f22000c1e1900 */
[----:B--2--5:R-:W-:-:S03]  /*09c0*/  ISETP.NE.AND P4, PT, R26, R11, PT ;  /* 0x0000000b1a00720c */ /* 0x024fc60003f85270 */
[----:B------:R-:W2:Y:S01]  /*09d0*/  LDG.E R26, desc[UR6][R4.64+0x24] ;  /* 0x00002406041a7981 */ /* 0x000ea2000c1e1900 */
[----:B---3--:R-:W-:-:S03]  /*09e0*/  ISETP.NE.AND P3, PT, R28, R11, PT ;  /* 0x0000000b1c00720c */ /* 0x008fc60003f65270 */
[----:B------:R-:W3:Y:S01]  /*09f0*/  LDG.E R28, desc[UR6][R4.64+0x28] ;  /* 0x00002806041c7981 */ /* 0x000ee2000c1e1900 */
[----:B------:R-:W-:Y:S02]  /*0a00*/  SEL R12, R13, R12, !P4 ;  /* 0x0000000c0d0c7207 */ /* 0x000fe40006000000 */
[-C--:B----4-:R-:W-:Y:S02]  /*0a10*/  ISETP.NE.AND P6, PT, R21, R11.reuse, PT ;  /* 0x0000000b1500720c */ /* 0x090fe40003fc5270 */
[----:B------:R-:W4:Y:S01]  /*0a20*/  LDG.E R21, desc[UR6][R4.64+0x2c] ;  /* 0x00002c0604157981 */ /* 0x000f22000c1e1900 */
[----:B------:R-:W-:-:S03]  /*0a30*/  ISETP.NE.AND P5, PT, R23, R11, PT ;  /* 0x0000000b1700720c */ /* 0x000fc60003fa5270 */
[----:B------:R-:W4:Y:S01]  /*0a40*/  LDG.E R23, desc[UR6][R4.64+0x30] ;  /* 0x0000300604177981 */ /* 0x000f22000c1e1900 */
[----:B------:R-:W-:-:S03]  /*0a50*/  ISETP.NE.AND P4, PT, R16, R11, PT ;  /* 0x0000000b1000720c */ /* 0x000fc60003f85270 */
[----:B------:R-:W4:Y:S01]  /*0a60*/  LDG.E R16, desc[UR6][R4.64+0x34] ;  /* 0x0000340604107981 */ /* 0x000f22000c1e1900 */
[C---:B------:R-:W-:Y:S01]  /*0a70*/  @!P3 VIADD R12, R13.reuse, 0x1 ;  /* 0x000000010d0cb836 */ /* 0x040fe20000000000 */
[-C--:B------:R-:W-:Y:S02]  /*0a80*/  ISETP.NE.AND P3, PT, R18, R11.reuse, PT ;  /* 0x0000000b1200720c */ /* 0x080fe40003f65270 */
[----:B------:R-:W4:Y:S01]  /*0a90*/  LDG.E R18, desc[UR6][R4.64+0x38] ;  /* 0x0000380604127981 */ /* 0x000f22000c1e1900 */
[C---:B------:R-:W-:Y:S01]  /*0aa0*/  @!P6 VIADD R12, R13.reuse, 0x2 ;  /* 0x000000020d0ce836 */ /* 0x040fe20000000000 */
[-C--:B------:R-:W-:Y:S01]  /*0ab0*/  ISETP.NE.AND P6, PT, R20, R11.reuse, PT ;  /* 0x0000000b1400720c */ /* 0x080fe20003fc5270 */
[C---:B------:R-:W-:Y:S01]  /*0ac0*/  @!P5 VIADD R12, R13.reuse, 0x3 ;  /* 0x000000030d0cd836 */ /* 0x040fe20000000000 */
[-C--:B------:R-:W-:Y:S02]  /*0ad0*/  ISETP.NE.AND P5, PT, R22, R11.reuse, PT ;  /* 0x0000000b1600720c */ /* 0x080fe40003fa5270 */
[----:B------:R-:W-:Y:S01]  /*0ae0*/  @!P4 VIADD R12, R13, 0x4 ;  /* 0x000000040d0cc836 */ /* 0x000fe20000000000 */
[----:B------:R-:W-:-:S04]  /*0af0*/  ISETP.NE.AND P4, PT, R24, R11, PT ;  /* 0x0000000b1800720c */ /* 0x000fc80003f85270 */
[----:B------:R-:W-:-:S04]  /*0b00*/  @!P3 VIADD R12, R13, 0x5 ;  /* 0x000000050d0cb836 */ /* 0x000fc80000000000 */
[C---:B------:R-:W-:Y:S02]  /*0b10*/  @!P6 VIADD R12, R13.reuse, 0x6 ;  /* 0x000000060d0ce836 */ /* 0x040fe40000000000 */
[----:B------:R-:W-:-:S03]  /*0b20*/  @!P5 VIADD R12, R13, 0x7 ;  /* 0x000000070d0cd836 */ /* 0x000fc60000000000 */
[----:B------:R-:W-:Y:S02]  /*0b30*/  @!P4 VIADD R12, R13, 0x8 ;  /* 0x000000080d0cc836 */ /* 0x000fe40000000000 */
[----:B------:R-:W-:Y:S01]  /*0b40*/  VIADD R14, R14, 0x10 ;  /* 0x000000100e0e7836 */ /* 0x000fe20000000000 */
[-C--:B--2---:R-:W-:Y:S02]  /*0b50*/  ISETP.NE.AND P3, PT, R26, R11.reuse, PT ;  /* 0x0000000b1a00720c */ /* 0x084fe40003f65270 */
[-C--:B---3--:R-:W-:Y:S02]  /*0b60*/  ISETP.NE.AND P6, PT, R28, R11.reuse, PT ;  /* 0x0000000b1c00720c */ /* 0x088fe40003fc5270 */
[-C--:B----4-:R-:W-:Y:S02]  /*0b70*/  ISETP.NE.AND P5, PT, R21, R11.reuse, PT ;  /* 0x0000000b1500720c */ /* 0x090fe40003fa5270 */
[----:B------:R-:W-:-:S07]  /*0b80*/  ISETP.NE.AND P4, PT, R23, R11, PT ;  /* 0x0000000b1700720c */ /* 0x000fce0003f85270 */
[C---:B------:R-:W-:Y:S01]  /*0b90*/  @!P3 VIADD R12, R13.reuse, 0x9 ;  /* 0x000000090d0cb836 */ /* 0x040fe20000000000 */
[-C--:B------:R-:W-:Y:S01]  /*0ba0*/  ISETP.NE.AND P3, PT, R16, R11.reuse, PT ;  /* 0x0000000b1000720c */ /* 0x080fe20003f65270 */
[C---:B------:R-:W-:Y:S02]  /*0bb0*/  @!P6 VIADD R12, R13.reuse, 0xa ;  /* 0x0000000a0d0ce836 */ /* 0x040fe40000000000 */
[C---:B------:R-:W-:Y:S01]  /*0bc0*/  @!P5 VIADD R12, R13.reuse, 0xb ;  /* 0x0000000b0d0cd836 */ /* 0x040fe20000000000 */
[-C--:B------:R-:W-:Y:S01]  /*0bd0*/  ISETP.NE.AND P6, PT, R18, R11.reuse, PT ;  /* 0x0000000b1200720c */ /* 0x080fe20003fc5270 */
[----:B------:R-:W-:Y:S01]  /*0be0*/  @!P4 VIADD R12, R13, 0xc ;  /* 0x0000000c0d0cc836 */ /* 0x000fe20000000000 */
[----:B------:R-:W-:-:S07]  /*0bf0*/  ISETP.NE.AND P5, PT, R25, R11, PT ;  /* 0x0000000b1900720c */ /* 0x000fce0003fa5270 */
[----:B------:R-:W-:Y:S01]  /*0c00*/  @!P3 VIADD R12, R13, 0xd ;  /* 0x0000000d0d0cb836 */ /* 0x000fe20000000000 */
[----:B------:R-:W-:-:S03]  /*0c10*/  ISETP.NE.AND P3, PT, R14, RZ, PT ;  /* 0x000000ff0e00720c */ /* 0x000fc60003f65270 */
[C---:B------:R-:W-:Y:S02]  /*0c20*/  @!P6 IADD3 R12, PT, PT, R13.reuse, 0xe, RZ ;  /* 0x0000000e0d0ce810 */ /* 0x040fe40007ffe0ff */
[C---:B------:R-:W-:Y:S02]  /*0c30*/  @!P5 VIADD R12, R13.reuse, 0xf ;  /* 0x0000000f0d0cd836 */ /* 0x040fe40000000000 */
[----:B------:R-:W-:-:S06]  /*0c40*/  VIADD R13, R13, 0x10 ;  /* 0x000000100d0d7836 */ /* 0x000fcc0000000000 */
[----:B------:R-:W-:Y:S05]  /*0c50*/  @P3 BRA `(.L_x_19) ;  /* 0xfffffffc00283947 */ /* 0x000fea000383ffff */
[----:B------:R-:W-:Y:S05]  /*0c60*/  BSYNC.RECONVERGENT B1 ;  /* 0x0000000000017941 */ /* 0x000fea0003800200 */
.L_x_18:
[----:B------:R-:W-:Y:S05]  /*0c70*/  @!P0 BRA `(.L_x_16) ;  /* 0x0000000400008947 */ /* 0x000fea0003800000 */
[----:B------:R-:W-:Y:S01]  /*0c80*/  VIADD R4, R19, 0xffffffff ;  /* 0xffffffff13047836 */ /* 0x000fe20000000000 */
[----:B------:R-:W-:-:S04]  /*0c90*/  ISETP.NE.AND P0, PT, R17, RZ, PT ;  /* 0x000000ff1100720c */ /* 0x000fc80003f05270 */
[----:B------:R-:W-:-:S13]  /*0ca0*/  ISETP.GE.U32.AND P3, PT, R4, 0x7, PT ;  /* 0x000000070400780c */ /* 0x000fda0003f66070 */
[----:B------:R-:W-:Y:S05]  /*0cb0*/  @!P3 BRA `(.L_x_20) ;  /* 0x00000000006cb947 */ /* 0x000fea0003800000 */
        /* <DEDUP_REMOVED lines=9> */
[----:B------:R-:W4:Y:S01]  /*0d50*/  LDG.E R28, desc[UR6][R4.64+0x1c] ;  /* 0x00001c06041c7981 */ /* 0x000f22000c1e1900 */
[----:B--2--5:R-:W-:-:S02]  /*0d60*/  ISETP.NE.AND P6, PT, R16, R11, PT ;  /* 0x0000000b1000720c */ /* 0x024fc40003fc5270 */
[-C--:B---3--:R-:W-:Y:S02]  /*0d70*/  ISETP.NE.AND P3, PT, R18, R11.reuse, PT ;  /* 0x0000000b1200720c */ /* 0x088fe40003f65270 */
[-C--:B----4-:R-:W-:Y:S02]  /*0d80*/  ISETP.NE.AND P4, PT, R20, R11.reuse, PT ;  /* 0x0000000b1400720c */ /* 0x090fe40003f85270 */
[----:B------:R-:W-:-:S04]  /*0d90*/  ISETP.NE.AND P5, PT, R14, R11, PT ;  /* 0x0000000b0e00720c */ /* 0x000fc80003fa5270 */
[----:B------:R-:W-:-:S03]  /*0da0*/  SEL R12, R13, R12, !P5 ;  /* 0x0000000c0d0c7207 */ /* 0x000fc60006800000 */
[C---:B------:R-:W-:Y:S01]  /*0db0*/  @!P6 VIADD R12, R13.reuse, 0x1 ;  /* 0x000000010d0ce836 */ /* 0x040fe20000000000 */
[-C--:B------:R-:W-:Y:S01]  /*0dc0*/  ISETP.NE.AND P5, PT, R22, R11.reuse, PT ;  /* 0x0000000b1600720c */ /* 0x080fe20003fa5270 */
[C---:B------:R-:W-:Y:S01]  /*0dd0*/  @!P3 VIADD R12, R13.reuse, 0x2 ;  /* 0x000000020d0cb836 */ /* 0x040fe20000000000 */
[-C--:B------:R-:W-:Y:S01]  /*0de0*/  ISETP.NE.AND P6, PT, R24, R11.reuse, PT ;  /* 0x0000000b1800720c */ /* 0x080fe20003fc5270 */
[----:B------:R-:W-:Y:S01]  /*0df0*/  @!P4 VIADD R12, R13, 0x3 ;  /* 0x000000030d0cc836 */ /* 0x000fe20000000000 */
[-C--:B------:R-:W-:Y:S02]  /*0e00*/  ISETP.NE.AND P3, PT, R26, R11.reuse, PT ;  /* 0x0000000b1a00720c */ /* 0x080fe40003f65270 */
[----:B------:R-:W-:-:S07]  /*0e10*/  ISETP.NE.AND P4, PT, R28, R11, PT ;  /* 0x0000000b1c00720c */ /* 0x000fce0003f85270 */
[C---:B------:R-:W-:Y:S02]  /*0e20*/  @!P5 VIADD R12, R13.reuse, 0x4 ;  /* 0x000000040d0cd836 */ /* 0x040fe40000000000 */
[C---:B------:R-:W-:Y:S02]  /*0e30*/  @!P6 VIADD R12, R13.reuse, 0x5 ;  /* 0x000000050d0ce836 */ /* 0x040fe40000000000 */
[C---:B------:R-:W-:Y:S02]  /*0e40*/  @!P3 VIADD R12, R13.reuse, 0x6 ;  /* 0x000000060d0cb836 */ /* 0x040fe40000000000 */
[C---:B------:R-:W-:Y:S02]  /*0e50*/  @!P4 VIADD R12, R13.reuse, 0x7 ;  /* 0x000000070d0cc836 */ /* 0x040fe40000000000 */
[----:B------:R-:W-:-:S07]  /*0e60*/  VIADD R13, R13, 0x8 ;  /* 0x000000080d0d7836 */ /* 0x000fce0000000000 */
.L_x_20:
[----:B------:R-:W-:Y:S05]  /*0e70*/  @!P0 BRA `(.L_x_16) ;  /* 0x0000000000808947 */ /* 0x000fea0003800000 */
[----:B------:R-:W-:Y:S01]  /*0e80*/  ISETP.NE.AND P0, PT, R8, RZ, PT ;  /* 0x000000ff0800720c */ /* 0x000fe20003f05270 */
[----:B------:R-:W-:-:S12]  /*0e90*/  @!P2 BRA `(.L_x_21) ;  /* 0x00000000003ca947 */ /* 0x000fd80003800000 */
[----:B------:R-:W0:Y:S02]  /*0ea0*/  LDC.64 R4, c[0x0][0x390] ;  /* 0x0000e400ff047b82 */ /* 0x000e240000000a00 */
[----:B0-----:R-:W-:-:S05]  /*0eb0*/  IMAD.WIDE R4, R13, 0x4, R4 ;  /* 0x000000040d047825 */ /* 0x001fca00078e0204 */
[----:B------:R-:W2:Y:S04]  /*0ec0*/  LDG.E R16, desc[UR6][R4.64+0x4] ;  /* 0x0000040604107981 */ /* 0x000ea8000c1e1900 */
[----:B------:R-:W3:Y:S04]  /*0ed0*/  LDG.E R18, desc[UR6][R4.64+0x8] ;  /* 0x0000080604127981 */ /* 0x000ee8000c1e1900 */
[----:B------:R-:W4:Y:S04]  /*0ee0*/  LDG.E R20, desc[UR6][R4.64+0xc] ;  /* 0x00000c0604147981 */ /* 0x000f28000c1e1900 */
[----:B------:R-:W4:Y:S01]  /*0ef0*/  LDG.E R14, desc[UR6][R4.64] ;  /* 0x00000006040e7981 */ /* 0x000f22000c1e1900 */
[----:B--2--5:R-:W-:-:S02]  /*0f00*/  ISETP.NE.AND P4, PT, R16, R11, PT ;  /* 0x0000000b1000720c */ /* 0x024fc40003f85270 */
[-C--:B---3--:R-:W-:Y:S02]  /*0f10*/  ISETP.NE.AND P5, PT, R18, R11.reuse, PT ;  /* 0x0000000b1200720c */ /* 0x088fe40003fa5270 */
[-C--:B----4-:R-:W-:Y:S02]  /*0f20*/  ISETP.NE.AND P6, PT, R20, R11.reuse, PT ;  /* 0x0000000b1400720c */ /* 0x090fe40003fc5270 */
[----:B------:R-:W-:-:S04]  /*0f30*/  ISETP.NE.AND P3, PT, R14, R11, PT ;  /* 0x0000000b0e00720c */ /* 0x000fc80003f65270 */
[----:B------:R-:W-:-:S03]  /*0f40*/  SEL R12, R13, R12, !P3 ;  /* 0x0000000c0d0c7207 */ /* 0x000fc60005800000 */
[C---:B------:R-:W-:Y:S02]  /*0f50*/  @!P4 VIADD R12, R13.reuse, 0x1 ;  /* 0x000000010d0cc836 */ /* 0x040fe40000000000 */
[C---:B------:R-:W-:Y:S02]  /*0f60*/  @!P5 VIADD R12, R13.reuse, 0x2 ;  /* 0x000000020d0cd836 */ /* 0x040fe40000000000 */
[C---:B------:R-:W-:Y:S01]  /*0f70*/  @!P6 IADD3 R12, PT, PT, R13.reuse, 0x3, RZ ;  /* 0x000000030d0ce810 */ /* 0x040fe20007ffe0ff */
[----:B------:R-:W-:-:S07]  /*0f80*/  VIADD R13, R13, 0x4 ;  /* 0x000000040d0d7836 */ /* 0x000fce0000000000 */
.L_x_21:
[----:B------:R-:W-:Y:S05]  /*0f90*/  @!P0 BRA `(.L_x_16) ;  /* 0x0000000000388947 */ /* 0x000fea0003800000 */
[----:B------:R-:W0:Y:S02]  /*0fa0*/  LDC.64 R4, c[0x0][0x390] ;  /* 0x0000e400ff047b82 */ /* 0x000e240000000a00 */
[----:B0-----:R-:W-:-:S05]  /*0fb0*/  IMAD.WIDE R4, R13, 0x4, R4 ;  /* 0x000000040d047825 */ /* 0x001fca00078e0204 */
[----:B------:R-:W2:Y:S01]  /*0fc0*/  LDG.E R14, desc[UR6][R4.64] ;  /* 0x00000006040e7981 */ /* 0x000ea2000c1e1900 */
[----:B------:R-:W-:Y:S02]  /*0fd0*/  ISETP.NE.AND P3, PT, R8, 0x1, PT ;  /* 0x000000010800780c */ /* 0x000fe40003f65270 */
[----:B--2--5:R-:W-:-:S04]  /*0fe0*/  ISETP.NE.AND P0, PT, R14, R11, PT ;  /* 0x0000000b0e00720c */ /* 0x024fc80003f05270 */
[----:B------:R-:W-:-:S07]  /*0ff0*/  SEL R12, R13, R12, !P0 ;  /* 0x0000000c0d0c7207 */ /* 0x000fce0004000000 */
[----:B------:R-:W-:Y:S05]  /*1000*/  @!P3 BRA `(.L_x_16) ;  /* 0x00000000001cb947 */ /* 0x000fea0003800000 */
[----:B------:R-:W-:Y:S01]  /*1010*/  ISETP.NE.AND P3, PT, R8, 0x2, PT ;  /* 0x000000020800780c */ /* 0x000fe20003f65270 */
[----:B------:R-:W2:-:S12]  /*1020*/  LDG.E R14, desc[UR6][R4.64+0x4] ;  /* 0x00000406040e7981 */ /* 0x000e98000c1e1900 */
[----:B------:R-:W3:Y:S01]  /*1030*/  @P3 LDG.E R16, desc[UR6][R4.64+0x8] ;  /* 0x0000080604103981 */ /* 0x000ee2000c1e1900 */
[-C--:B--2---:R-:W-:Y:S02]  /*1040*/  ISETP.NE.AND P0, PT, R14, R11.reuse, PT ;  /* 0x0000000b0e00720c */ /* 0x084fe40003f05270 */
[----:B---3--:R-:W-:-:S11]  /*1050*/  ISETP.NE.OR P4, PT, R16, R11, !P3 ;  /* 0x0000000b1000720c */ /* 0x008fd60005f85670 */
[C---:B------:R-:W-:Y:S02]  /*1060*/  @!P0 VIADD R12, R13.reuse, 0x1 ;  /* 0x000000010d0c8836 */ /* 0x040fe40000000000 */
[----:B------:R-:W-:-:S07]  /*1070*/  @!P4 VIADD R12, R13, 0x2 ;  /* 0x000000020d0cc836 */ /* 0x000fce0000000000 */
.L_x_16:
[----:B------:R-:W-:Y:S05]  /*1080*/  BSYNC.RECONVERGENT B0 ;  /* 0x0000000000007941 */ /* 0x000fea0003800200 */
.L_x_12:
[----:B------:R-:W0:Y:S02]  /*1090*/  LDC.64 R4, c[0x0][0x388] ;  /* 0x0000e200ff047b82 */ /* 0x000e240000000a00 */
[----:B0-----:R-:W-:-:S05]  /*10a0*/  IMAD.WIDE R12, R12, 0x4, R4 ;  /* 0x000000040c0c7825 */ /* 0x001fca00078e0204 */
[----:B-----5:R-:W2:Y:S04]  /*10b0*/  LDG.E R11, desc[UR6][R12.64] ;  /* 0x000000060c0b7981 */ /* 0x020ea8000c1e1900 */
[----:B------:R-:W2:Y:S01]  /*10c0*/  LDG.E R16, desc[UR6][R12.64+0x4] ;  /* 0x000004060c107981 */ /* 0x000ea2000c1e1900 */
[----:B------:R-:W-:Y:S01]  /*10d0*/  BSSY.RECONVERGENT B0, `(.L_x_22) ;  /* 0x000001b000007945 */ /* 0x000fe20003800200 */
[----:B------:R-:W-:Y:S01]  /*10e0*/  IMAD.MOV.U32 R14, RZ, RZ, RZ ;  /* 0x000000ffff0e7224 */ /* 0x000fe200078e00ff */
[----:B--2---:R-:W-:-:S04]  /*10f0*/  ISETP.GE.AND P0, PT, R11, R16, PT ;  /* 0x000000100b00720c */ /* 0x004fc80003f06270 */
[----:B------:R-:W-:-:S13]  /*1100*/  ISETP.GE.OR P0, PT, R10, R7, P0 ;  /* 0x000000070a00720c */ /* 0x000fda0000706670 */
[----:B------:R-:W-:Y:S05]  /*1110*/  @P0 BRA `(.L_x_23) ;  /* 0x0000000000580947 */ /* 0x000fea0003800000 */
[----:B------:R-:W0:Y:S01]  /*1120*/  LDC.64 R4, c[0x0][0x380] ;  /* 0x0000e000ff047b82 */ /* 0x000e220000000a00 */
[----:B------:R-:W-:-:S07]  /*1130*/  IMAD.MOV.U32 R14, RZ, RZ, RZ ;  /* 0x000000ffff0e7224 */ /* 0x000fce00078e00ff */
.L_x_27:
[----:B0-----:R-:W-:-:S04]  /*1140*/  IMAD.WIDE R12, R10, 0x4, R4 ;  /* 0x000000040a0c7825 */ /* 0x001fc800078e0204 */
[----:B------:R-:W-:Y:S02]  /*1150*/  IMAD.WIDE R20, R11, 0x4, R4 ;  /* 0x000000040b147825 */ /* 0x000fe400078e0204 */
[----:B------:R-:W2:Y:S04]  /*1160*/  LDG.E R12, desc[UR6][R12.64] ;  /* 0x000000060c0c7981 */ /* 0x000ea8000c1e1900 */
[----:B------:R-:W2:Y:S01]  /*1170*/  LDG.E R21, desc[UR6][R20.64] ;  /* 0x0000000614157981 */ /* 0x000ea2000c1e1900 */
[----:B------:R-:W-:Y:S01]  /*1180*/  BSSY.RECONVERGENT B1, `(.L_x_24) ;  /* 0x000000c000017945 */ /* 0x000fe20003800200 */
[----:B--2---:R-:W-:-:S13]  /*1190*/  ISETP.GE.AND P0, PT, R12, R21, PT ;  /* 0x000000150c00720c */ /* 0x004fda0003f06270 */
[----:B------:R-:W-:Y:S05]  /*11a0*/  @!P0 BRA `(.L_x_25) ;  /* 0x0000000000208947 */ /* 0x000fea0003800000 */
[----:B------:R-:W-:-:S13]  /*11b0*/  ISETP.GE.AND P0, PT, R21, R12, PT ;  /* 0x0000000c1500720c */ /* 0x000fda0003f06270 */
[----:B------:R-:W-:-:S04]  /*11c0*/  @P0 ISETP.NE.AND P3, PT, R12, R21, PT ;  /* 0x000000150c00020c */ /* 0x000fc80003f65270 */
[----:B------:R-:W-:-:S05]  /*11d0*/  @P0 SEL R13, RZ, 0x1, P3 ;  /* 0x00000001ff0d0807 */ /* 0x000fca0001800000 */
[--C-:B------:R-:W-:Y:S02]  /*11e0*/  @P0 IMAD.IADD R11, R11, 0x1, R13.reuse ;  /* 0x000000010b0b0824 */ /* 0x100fe400078e020d */
[--C-:B------:R-:W-:Y:S02]  /*11f0*/  @P0 IMAD.IADD R14, R14, 0x1, R13.reuse ;  /* 0x000000010e0e0824 */ /* 0x100fe400078e020d */
[----:B------:R-:W-:Y:S02]  /*1200*/  @P0 IMAD.IADD R10, R10, 0x1, R13 ;  /* 0x000000010a0a0824 */ /* 0x000fe400078e020d */
[----:B------:R-:W-:Y:S01]  /*1210*/  @!P0 VIADD R11, R11, 0x1 ;  /* 0x000000010b0b8836 */ /* 0x000fe20000000000 */
[----:B------:R-:W-:Y:S06]  /*1220*/  BRA `(.L_x_26) ;  /* 0x0000000000047947 */ /* 0x000fec0003800000 */
.L_x_25:
[----:B------:R-:W-:-:S07]  /*1230*/  VIADD R10, R10, 0x1 ;  /* 0x000000010a0a7836 */ /* 0x000fce0000000000 */
.L_x_26:
[----:B------:R-:W-:Y:S05]  /*1240*/  BSYNC.RECONVERGENT B1 ;  /* 0x0000000000017941 */ /* 0x000fea0003800200 */
.L_x_24:
[----:B------:R-:W-:Y:S02]  /*1250*/  ISETP.GE.AND P0, PT, R11, R16, PT ;  /* 0x000000100b00720c */ /* 0x000fe40003f06270 */
[----:B------:R-:W-:-:S13]  /*1260*/  ISETP.LT.AND P3, PT, R10, R7, PT ;  /* 0x000000070a00720c */ /* 0x000fda0003f61270 */
[----:B------:R-:W-:Y:S05]  /*1270*/  @!P0 BRA P3, `(.L_x_27) ;  /* 0xfffffffc00b08947 */ /* 0x000fea000183ffff */
.L_x_23:
[----:B------:R-:W-:Y:S05]  /*1280*/  BSYNC.RECONVERGENT B0 ;  /* 0x0000000000007941 */ /* 0x000fea0003800200 */
.L_x_22:
        /* <DEDUP_REMOVED lines=13> */
.L_x_29:
[----:B------:R-:W-:-:S00]  /*1360*/  BRA `(.L_x_29) ;  /* 0xfffffffc00fc7947 */ /* 0x000fc0000383ffff */
[----:B------:R-:W-:-:S00]  /*1370*/  NOP ;  /* 0x0000000000007918 */ /* 0x000fc00000000000 */
        /* <DEDUP_REMOVED lines=8> */
.L_x_30:


//--------------------- .nv.shared.reserved.0     --------------------------
	.section	.nv.shared.reserved.0,"aw",@nobits
	.weak		__nv_reservedSMEM_offset_0_alias
	.size		__nv_reservedSMEM_offset_0_alias, 0, 64
	.other		__nv_reservedSMEM_offset_0_alias,@"STO_CUDA_RESERVED_SHARED STV_DEFAULT"
__nv_reservedSMEM_offset_0_alias:
	.zero		0
	.zero		64


//--------------------- .nv.constant0._Z13Find_TrianglePiS_S_iiiiS_ --------------------------
	.section	.nv.constant0._Z13Find_TrianglePiS_S_iiiiS_,"a",@progbits
	.sectionflags	@""
	.align	4
.nv.constant0._Z13Find_TrianglePiS_S_iiiiS_:
	.zero		944


//--------------------- SYMBOLS --------------------------

	.type		.nv.reservedSmem.offset0,@object
	.size		.nv.reservedSmem.offset0,0x4
